//
// Generated by NVIDIA NVVM Compiler
//
// Compiler Build ID: CL-36424714
// Cuda compilation tools, release 13.0, V13.0.88
// Based on NVVM 20.0.0
//

.version 9.0
.target sm_100
.address_size 64

	// .globl	_Z10mandelbrotPcS_iii

.visible .entry _Z10mandelbrotPcS_iii(
	.param .u64 .ptr .align 1 _Z10mandelbrotPcS_iii_param_0,
	.param .u64 .ptr .align 1 _Z10mandelbrotPcS_iii_param_1,
	.param .u32 _Z10mandelbrotPcS_iii_param_2,
	.param .u32 _Z10mandelbrotPcS_iii_param_3,
	.param .u32 _Z10mandelbrotPcS_iii_param_4
)
{
	.reg .pred 	%p<11>;
	.reg .b16 	%rs<7>;
	.reg .b32 	%r<18>;
	.reg .b32 	%f<22>;
	.reg .b64 	%rd<14>;
	.reg .b64 	%fd<11>;

	ld.param.u64 	%rd5, [_Z10mandelbrotPcS_iii_param_0];
	ld.param.u64 	%rd6, [_Z10mandelbrotPcS_iii_param_1];
	ld.param.u32 	%r6, [_Z10mandelbrotPcS_iii_param_2];
	ld.param.u32 	%r7, [_Z10mandelbrotPcS_iii_param_3];
	ld.param.u32 	%r5, [_Z10mandelbrotPcS_iii_param_4];
	cvta.to.global.u64 	%rd1, %rd6;
	cvta.to.global.u64 	%rd2, %rd5;
	mov.u32 	%r8, %tid.x;
	mov.u32 	%r9, %ntid.x;
	mov.u32 	%r10, %ctaid.x;
	mad.lo.s32 	%r1, %r9, %r10, %r8;
	div.s32 	%r11, %r1, %r7;
	mul.lo.s32 	%r12, %r11, %r7;
	sub.s32 	%r13, %r1, %r12;
	cvt.rn.f32.s32 	%f13, %r13;
	cvt.rn.f32.s32 	%f1, %r11;
	cvt.rn.f32.s32 	%f2, %r6;
	cvt.f64.f32 	%fd1, %f13;
	mul.lo.s32 	%r14, %r7, %r6;
	setp.ge.s32 	%p3, %r1, %r14;
	@%p3 bra 	$L__BB0_8;
	cvt.f64.f32 	%fd2, %f2;
	mul.f64 	%fd3, %fd2, 0d3FE0000000000000;
	cvt.f64.f32 	%fd4, %f1;
	sub.f64 	%fd5, %fd4, %fd3;
	mul.f64 	%fd6, %fd5, 0d4010000000000000;
	div.rn.f64 	%fd7, %fd6, %fd2;
	cvt.rn.f32.f64 	%f3, %fd7;
	sub.f64 	%fd8, %fd1, %fd3;
	mul.f64 	%fd9, %fd8, 0d4010000000000000;
	div.rn.f64 	%fd10, %fd9, %fd2;
	cvt.rn.f32.f64 	%f4, %fd10;
	setp.lt.s32 	%p5, %r5, 1;
	mov.pred 	%p10, 0;
	mov.b64 	%rd13, 0;
	@%p5 bra 	$L__BB0_5;
	mov.f32 	%f18, 0f00000000;
	mov.b32 	%r17, 0;
	mov.f32 	%f19, %f18;
	mov.f32 	%f20, %f18;
	mov.f32 	%f21, %f18;
$L__BB0_3:
	add.f32 	%f15, %f21, %f21;
	fma.rn.f32 	%f20, %f15, %f20, %f3;
	sub.f32 	%f16, %f19, %f18;
	add.f32 	%f21, %f16, %f4;
	mul.f32 	%f19, %f21, %f21;
	mul.f32 	%f18, %f20, %f20;
	add.s32 	%r17, %r17, 1;
	add.f32 	%f17, %f19, %f18;
	setp.lt.f32 	%p6, %f17, 0f40800000;
	setp.lt.s32 	%p10, %r17, %r5;
	and.pred  	%p8, %p6, %p10;
	@%p8 bra 	$L__BB0_3;
	mul.lo.s32 	%r16, %r17, 3;
	cvt.u64.u32 	%rd13, %r16;
$L__BB0_5:
	mul.lo.s32 	%r4, %r1, 3;
	not.pred 	%p9, %p10;
	@%p9 bra 	$L__BB0_7;
	add.s64 	%rd10, %rd2, %rd13;
	ld.global.u8 	%rs4, [%rd10+3];
	cvt.s64.s32 	%rd11, %r4;
	add.s64 	%rd12, %rd1, %rd11;
	st.global.u8 	[%rd12], %rs4;
	ld.global.u8 	%rs5, [%rd10+4];
	st.global.u8 	[%rd12+1], %rs5;
	ld.global.u8 	%rs6, [%rd10+5];
	st.global.u8 	[%rd12+2], %rs6;
	bra.uni 	$L__BB0_8;
$L__BB0_7:
	ld.global.u8 	%rs1, [%rd2];
	cvt.s64.s32 	%rd8, %r4;
	add.s64 	%rd9, %rd1, %rd8;
	st.global.u8 	[%rd9], %rs1;
	ld.global.u8 	%rs2, [%rd2+1];
	st.global.u8 	[%rd9+1], %rs2;
	ld.global.u8 	%rs3, [%rd2+2];
	st.global.u8 	[%rd9+2], %rs3;
$L__BB0_8:
	ret;

}


// ===== COMPILED SASS (sm_100) =====

	.target	sm_100

	.elftype	@"ET_EXEC"


//--------------------- .note.nv.tkinfo           --------------------------
	.section	.note.nv.tkinfo,"",@"SHT_NOTE"
	.sectionflags	@"SHF_NOTE_NV_TKINFO"
	.tkinfo
        /*0018*/ 	.word	0x00000002
        /*0030*/ 	.string	""
        /*0030*/ 	.string	"ptxas"
        /*0030*/ 	.string	"Cuda compilation tools, release 13.0, V13.0.88"
        /*0030*/ 	.string	"Build cuda_13.0.r13.0/compiler.36424714_0"
        /*0030*/ 	.string	"-arch sm_100 -m 64 "



//--------------------- .note.nv.cuinfo           --------------------------
	.section	.note.nv.cuinfo,"",@"SHT_NOTE"
	.sectionflags	@"SHF_NOTE_NV_CUINFO"
        /*0018*/ 	.short	0x0002
        /*001a*/ 	.short	0x0064
        /*001c*/ 	.short	0x0082
	.zero		2


//--------------------- .nv.info                  --------------------------
	.section	.nv.info,"",@"SHT_CUDA_INFO"
	.align	4


	//----- nvinfo : EIATTR_REGCOUNT
	.align		4
        /*0000*/ 	.byte	0x04, 0x2f
        /*0002*/ 	.short	(.L_1 - .L_0)
	.align		4
.L_0:
        /*0004*/ 	.word	index@(_Z10mandelbrotPcS_iii)
        /*0008*/ 	.word	0x0000001d


	//----- nvinfo : EIATTR_FRAME_SIZE
	.align		4
.L_1:
        /*000c*/ 	.byte	0x04, 0x11
        /*000e*/ 	.short	(.L_3 - .L_2)
	.align		4
.L_2:
        /*0010*/ 	.word	index@($__internal_0_$__cuda_sm20_div_rn_f64_full)
        /*0014*/ 	.word	0x00000000


	//----- nvinfo : EIATTR_FRAME_SIZE
	.align		4
.L_3:
        /*0018*/ 	.byte	0x04, 0x11
        /*001a*/ 	.short	(.L_5 - .L_4)
	.align		4
.L_4:
        /*001c*/ 	.word	index@(_Z10mandelbrotPcS_iii)
        /*0020*/ 	.word	0x00000000


	//----- nvinfo : EIATTR_MIN_STACK_SIZE
	.align		4
.L_5:
        /*0024*/ 	.byte	0x04, 0x12
        /*0026*/ 	.short	(.L_7 - .L_6)
	.align		4
.L_6:
        /*0028*/ 	.word	index@(_Z10mandelbrotPcS_iii)
        /*002c*/ 	.word	0x00000000
.L_7:


//--------------------- .nv.compat                --------------------------
	.section	.nv.compat,"",@"SHT_CUDA_COMPAT_INFO"
	.align	4
        /*0000*/ 	.byte	0x02, 0x09, 0x00, 0x00, 0x02, 0x02, 0x01, 0x00, 0x02, 0x05, 0x05, 0x00, 0x03, 0x07, 0x01, 0x01
        /*0010*/ 	.byte	0x02, 0x03, 0x00, 0x00, 0x02, 0x06, 0x01, 0x00, 0x04, 0x0b, 0x08, 0x00, 0x01, 0x00, 0x00, 0x00
        /*0020*/ 	.byte	0x00, 0x00, 0x00, 0x00


//--------------------- .nv.info._Z10mandelbrotPcS_iii --------------------------
	.section	.nv.info._Z10mandelbrotPcS_iii,"",@"SHT_CUDA_INFO"
	.sectionflags	@""
	.align	4


	//----- nvinfo : EIATTR_CUDA_API_VERSION
	.align		4
        /*0000*/ 	.byte	0x04, 0x37
        /*0002*/ 	.short	(.L_9 - .L_8)
.L_8:
        /*0004*/ 	.word	0x00000082


	//----- nvinfo : EIATTR_KPARAM_INFO
	.align		4
.L_9:
        /*0008*/ 	.byte	0x04, 0x17
        /*000a*/ 	.short	(.L_11 - .L_10)
.L_10:
        /*000c*/ 	.word	0x00000000
        /*0010*/ 	.short	0x0004
        /*0012*/ 	.short	0x0018
        /*0014*/ 	.byte	0x00, 0xf0, 0x11, 0x00


	//----- nvinfo : EIATTR_KPARAM_INFO
	.align		4
.L_11:
        /*0018*/ 	.byte	0x04, 0x17
        /*001a*/ 	.short	(.L_13 - .L_12)
.L_12:
        /*001c*/ 	.word	0x00000000
        /*0020*/ 	.short	0x0003
        /*0022*/ 	.short	0x0014
        /*0024*/ 	.byte	0x00, 0xf0, 0x11, 0x00


	//----- nvinfo : EIATTR_KPARAM_INFO
	.align		4
.L_13:
        /*0028*/ 	.byte	0x04, 0x17
        /*002a*/ 	.short	(.L_15 - .L_14)
.L_14:
        /*002c*/ 	.word	0x00000000
        /*0030*/ 	.short	0x0002
        /*0032*/ 	.short	0x0010
        /*0034*/ 	.byte	0x00, 0xf0, 0x11, 0x00


	//----- nvinfo : EIATTR_KPARAM_INFO
	.align		4
.L_15:
        /*0038*/ 	.byte	0x04, 0x17
        /*003a*/ 	.short	(.L_17 - .L_16)
.L_16:
        /*003c*/ 	.word	0x00000000
        /*0040*/ 	.short	0x0001
        /*0042*/ 	.short	0x0008
        /*0044*/ 	.byte	0x00, 0xf5, 0x21, 0x00


	//----- nvinfo : EIATTR_KPARAM_INFO
	.align		4
.L_17:
        /*0048*/ 	.byte	0x04, 0x17
        /*004a*/ 	.short	(.L_19 - .L_18)
.L_18:
        /*004c*/ 	.word	0x00000000
        /*0050*/ 	.short	0x0000
        /*0052*/ 	.short	0x0000
        /*0054*/ 	.byte	0x00, 0xf5, 0x21, 0x00


	//----- nvinfo : EIATTR_SPARSE_MMA_MASK
	.align		4
.L_19:
        /*0058*/ 	.byte	0x03, 0x50
        /*005a*/ 	.short	0x0000


	//----- nvinfo : EIATTR_MAXREG_COUNT
	.align		4
        /*005c*/ 	.byte	0x03, 0x1b
        /*005e*/ 	.short	0x00ff


	//----- nvinfo : EIATTR_MERCURY_ISA_VERSION
	.align		4
        /*0060*/ 	.byte	0x03, 0x5f
        /*0062*/ 	.short	0x0101


	//----- nvinfo : EIATTR_VRC_CTA_INIT_COUNT
	.align		4
        /*0064*/ 	.byte	0x02, 0x4a
	.zero		1
	.zero		1


	//----- nvinfo : EIATTR_EXIT_INSTR_OFFSETS
	.align		4
        /*0068*/ 	.byte	0x04, 0x1c
        /*006a*/ 	.short	(.L_21 - .L_20)


	//   ....[0]....
.L_20:
        /*006c*/ 	.word	0x00000170


	//   ....[1]....
        /*0070*/ 	.word	0x00000820


	//   ....[2]....
        /*0074*/ 	.word	0x000008d0


	//----- nvinfo : EIATTR_CRS_STACK_SIZE
	.align		4
.L_21:
        /*0078*/ 	.byte	0x04, 0x1e
        /*007a*/ 	.short	(.L_23 - .L_22)
.L_22:
        /*007c*/ 	.word	0x00000000


	//----- nvinfo : EIATTR_CBANK_PARAM_SIZE
	.align		4
.L_23:
        /*0080*/ 	.byte	0x03, 0x19
        /*0082*/ 	.short	0x001c


	//----- nvinfo : EIATTR_PARAM_CBANK
	.align		4
        /*0084*/ 	.byte	0x04, 0x0a
        /*0086*/ 	.short	(.L_25 - .L_24)
	.align		4
.L_24:
        /*0088*/ 	.word	index@(.nv.constant0._Z10mandelbrotPcS_iii)
        /*008c*/ 	.short	0x0380
        /*008e*/ 	.short	0x001c


	//----- nvinfo : EIATTR_SW_WAR
	.align		4
.L_25:
        /*0090*/ 	.byte	0x04, 0x36
        /*0092*/ 	.short	(.L_27 - .L_26)
.L_26:
        /*0094*/ 	.word	0x00000008
.L_27:


//--------------------- .nv.callgraph             --------------------------
	.section	.nv.callgraph,"",@"SHT_CUDA_CALLGRAPH"
	.align	4
	.sectionentsize	8
	.align		4
        /*0000*/ 	.word	0x00000000
	.align		4
        /*0004*/ 	.word	0xffffffff
	.align		4
        /*0008*/ 	.word	0x00000000
	.align		4
        /*000c*/ 	.word	0xfffffffe
	.align		4
        /*0010*/ 	.word	0x00000000
	.align		4
        /*0014*/ 	.word	0xfffffffd
	.align		4
        /*0018*/ 	.word	0x00000000
	.align		4
        /*001c*/ 	.word	0xfffffffc


//--------------------- .text._Z10mandelbrotPcS_iii --------------------------
	.section	.text._Z10mandelbrotPcS_iii,"ax",@progbits
	.align	128
        .global         _Z10mandelbrotPcS_iii
        .type           _Z10mandelbrotPcS_iii,@function
        .size           _Z10mandelbrotPcS_iii,(.L_x_14 - _Z10mandelbrotPcS_iii)
        .other          _Z10mandelbrotPcS_iii,@"STO_CUDA_ENTRY STV_DEFAULT"
_Z10mandelbrotPcS_iii:
.text._Z10mandelbrotPcS_iii:
[----:B------:R-:W-:Y:S08]  /*0000*/  LDC R1, c[0x0][0x37c] ;  /* 0x0000df00ff017b82 */ /* 0x000ff00000000800 */
[----:B------:R-:W0:Y:S01]  /*0010*/  LDC R5, c[0x0][0x394] ;  /* 0x0000e500ff057b82 */ /* 0x000e220000000800 */
[----:B------:R-:W1:Y:S01]  /*0020*/  S2R R0, SR_TID.X ;  /* 0x0000000000007919 */ /* 0x000e620000002100 */
[----:B------:R-:W1:Y:S01]  /*0030*/  LDCU UR4, c[0x0][0x360] ;  /* 0x00006c00ff0477ac */ /* 0x000e620008000800 */
[----:B------:R-:W1:Y:S01]  /*0040*/  S2R R7, SR_CTAID.X ;  /* 0x0000000000077919 */ /* 0x000e620000002500 */
[----:B------:R-:W2:Y:S01]  /*0050*/  LDCU UR5, c[0x0][0x390] ;  /* 0x00007200ff0577ac */ /* 0x000ea20008000800 */
[----:B0-----:R-:W-:-:S04]  /*0060*/  IABS R9, R5 ;  /* 0x0000000500097213 */ /* 0x001fc80000000000 */
[----:B------:R-:W0:Y:S01]  /*0070*/  I2F.RP R4, R9 ;  /* 0x0000000900047306 */ /* 0x000e220000209400 */
[----:B-1----:R-:W-:-:S07]  /*0080*/  IMAD R0, R7, UR4, R0 ;  /* 0x0000000407007c24 */ /* 0x002fce000f8e0200 */
[----:B0-----:R-:W0:Y:S02]  /*0090*/  MUFU.RCP R4, R4 ;  /* 0x0000000400047308 */ /* 0x001e240000001000 */
[----:B0-----:R-:W-:Y:S01]  /*00a0*/  VIADD R2, R4, 0xffffffe ;  /* 0x0ffffffe04027836 */ /* 0x001fe20000000000 */
[----:B------:R-:W-:-:S05]  /*00b0*/  IABS R4, R0 ;  /* 0x0000000000047213 */ /* 0x000fca0000000000 */
[----:B------:R0:W1:Y:S02]  /*00c0*/  F2I.FTZ.U32.TRUNC.NTZ R3, R2 ;  /* 0x0000000200037305 */ /* 0x000064000021f000 */
[----:B0-----:R-:W-:Y:S02]  /*00d0*/  IMAD.MOV.U32 R2, RZ, RZ, RZ ;  /* 0x000000ffff027224 */ /* 0x001fe400078e00ff */
[----:B-1----:R-:W-:-:S04]  /*00e0*/  IMAD.MOV R6, RZ, RZ, -R3 ;  /* 0x000000ffff067224 */ /* 0x002fc800078e0a03 */
[----:B------:R-:W-:-:S04]  /*00f0*/  IMAD R7, R6, R9, RZ ;  /* 0x0000000906077224 */ /* 0x000fc800078e02ff */
[----:B------:R-:W-:-:S04]  /*0100*/  IMAD.HI.U32 R3, R3, R7, R2 ;  /* 0x0000000703037227 */ /* 0x000fc800078e0002 */
[----:B--2---:R-:W-:Y:S02]  /*0110*/  IMAD R7, R5, UR5, RZ ;  /* 0x0000000505077c24 */ /* 0x004fe4000f8e02ff */
[----:B------:R-:W-:-:S03]  /*0120*/  IMAD.HI.U32 R3, R3, R4, RZ ;  /* 0x0000000403037227 */ /* 0x000fc600078e00ff */
[----:B------:R-:W-:Y:S01]  /*0130*/  ISETP.GE.AND P0, PT, R0, R7, PT ;  /* 0x000000070000720c */ /* 0x000fe20003f06270 */
[----:B------:R-:W-:-:S04]  /*0140*/  IMAD.MOV R2, RZ, RZ, -R3 ;  /* 0x000000ffff027224 */ /* 0x000fc800078e0a03 */
[----:B------:R-:W-:-:S05]  /*0150*/  IMAD R2, R9, R2, R4 ;  /* 0x0000000209027224 */ /* 0x000fca00078e0204 */
[----:B------:R-:W-:-:S03]  /*0160*/  ISETP.GT.U32.AND P1, PT, R9, R2, PT ;  /* 0x000000020900720c */ /* 0x000fc60003f24070 */
[----:B------:R-:W-:Y:S10]  /*0170*/  @P0 EXIT ;  /* 0x000000000000094d */ /* 0x000ff40003800000 */
[----:B------:R-:W-:Y:S01]  /*0180*/  I2FP.F32.S32 R6, UR5 ;  /* 0x0000000500067c45 */ /* 0x000fe20008201400 */
[----:B------:R-:W-:Y:S01]  /*0190*/  @!P1 IMAD.IADD R2, R2, 0x1, -R9 ;  /* 0x0000000102029824 */ /* 0x000fe200078e0a09 */
[----:B------:R-:W-:Y:S01]  /*01a0*/  BSSY.RECONVERGENT B0, `(.L_x_0) ;  /* 0x0000027000007945 */ /* 0x000fe20003800200 */
[----:B------:R-:W-:Y:S01]  /*01b0*/  @!P1 VIADD R3, R3, 0x1 ;  /* 0x0000000103039836 */ /* 0x000fe20000000000 */
[----:B------:R-:W-:Y:S01]  /*01c0*/  ISETP.NE.AND P1, PT, R5, RZ, PT ;  /* 0x000000ff0500720c */ /* 0x000fe20003f25270 */
[----:B------:R-:W-:Y:S01]  /*01d0*/  IMAD.MOV.U32 R8, RZ, RZ, 0x1 ;  /* 0x00000001ff087424 */ /* 0x000fe200078e00ff */
[----:B------:R-:W0:Y:S01]  /*01e0*/  F2F.F64.F32 R6, R6 ;  /* 0x0000000600067310 */ /* 0x000e220000201800 */
[----:B------:R-:W-:Y:S02]  /*01f0*/  ISETP.GE.U32.AND P0, PT, R2, R9, PT ;  /* 0x000000090200720c */ /* 0x000fe40003f06070 */
[----:B------:R-:W-:-:S04]  /*0200*/  LOP3.LUT R2, R0, R5, RZ, 0x3c, !PT ;  /* 0x0000000500027212 */ /* 0x000fc800078e3cff */
[----:B------:R-:W-:-:S07]  /*0210*/  ISETP.GE.AND P2, PT, R2, RZ, PT ;  /* 0x000000ff0200720c */ /* 0x000fce0003f46270 */
[----:B------:R-:W-:Y:S01]  /*0220*/  @P0 VIADD R3, R3, 0x1 ;  /* 0x0000000103030836 */ /* 0x000fe20000000000 */
[----:B0-----:R-:W0:Y:S03]  /*0230*/  MUFU.RCP64H R9, R7 ;  /* 0x0000000700097308 */ /* 0x001e260000001800 */
[----:B------:R-:W-:-:S04]  /*0240*/  IMAD.MOV.U32 R4, RZ, RZ, R3 ;  /* 0x000000ffff047224 */ /* 0x000fc800078e0003 */
[----:B------:R-:W-:Y:S01]  /*0250*/  @!P2 IMAD.MOV R4, RZ, RZ, -R4 ;  /* 0x000000ffff04a224 */ /* 0x000fe200078e0a04 */
[----:B------:R-:W-:-:S04]  /*0260*/  @!P1 LOP3.LUT R4, RZ, R5, RZ, 0x33, !PT ;  /* 0x00000005ff049212 */ /* 0x000fc800078e33ff */
[----:B------:R-:W-:Y:S01]  /*0270*/  I2FP.F32.S32 R14, R4 ;  /* 0x00000004000e7245 */ /* 0x000fe20000201400 */
[----:B------:R-:W-:Y:S01]  /*0280*/  IMAD.MOV R4, RZ, RZ, -R4 ;  /* 0x000000ffff047224 */ /* 0x000fe200078e0a04 */
[----:B0-----:R-:W-:-:S03]  /*0290*/  DFMA R2, -R6, R8, 1 ;  /* 0x3ff000000602742b */ /* 0x001fc60000000108 */
[----:B------:R-:W-:-:S05]  /*02a0*/  IMAD R5, R5, R4, R0 ;  /* 0x0000000405057224 */ /* 0x000fca00078e0200 */
[----:B------:R-:W-:Y:S01]  /*02b0*/  I2FP.F32.S32 R5, R5 ;  /* 0x0000000500057245 */ /* 0x000fe20000201400 */
[----:B------:R-:W-:Y:S01]  /*02c0*/  DFMA R10, R2, R2, R2 ;  /* 0x00000002020a722b */ /* 0x000fe20000000002 */
[----:B------:R-:W0:Y:S07]  /*02d0*/  F2F.F64.F32 R2, R14 ;  /* 0x0000000e00027310 */ /* 0x000e2e0000201800 */
[----:B------:R-:W-:Y:S01]  /*02e0*/  DFMA R10, R8, R10, R8 ;  /* 0x0000000a080a722b */ /* 0x000fe20000000008 */
[----:B------:R-:W1:Y:S07]  /*02f0*/  F2F.F64.F32 R4, R5 ;  /* 0x0000000500047310 */ /* 0x000e6e0000201800 */
[----:B------:R-:W-:-:S02]  /*0300*/  DFMA R8, -R6, R10, 1 ;  /* 0x3ff000000608742b */ /* 0x000fc4000000010a */
[----:B0-----:R-:W-:-:S06]  /*0310*/  DFMA R2, R6, -0.5, R2 ;  /* 0xbfe000000602782b */ /* 0x001fcc0000000002 */
[----:B------:R-:W-:Y:S02]  /*0320*/  DFMA R10, R10, R8, R10 ;  /* 0x000000080a0a722b */ /* 0x000fe4000000000a */
[----:B------:R-:W-:-:S08]  /*0330*/  DMUL R8, R2, 4 ;  /* 0x4010000002087828 */ /* 0x000fd00000000000 */
[----:B------:R-:W-:Y:S02]  /*0340*/  DMUL R2, R8, R10 ;  /* 0x0000000a08027228 */ /* 0x000fe40000000000 */
[----:B------:R-:W-:-:S06]  /*0350*/  FSETP.GEU.AND P1, PT, |R9|, 6.5827683646048100446e-37, PT ;  /* 0x036000000900780b */ /* 0x000fcc0003f2e200 */
[----:B------:R-:W-:-:S08]  /*0360*/  DFMA R12, -R6, R2, R8 ;  /* 0x00000002060c722b */ /* 0x000fd00000000108 */
[----:B------:R-:W-:-:S10]  /*0370*/  DFMA R2, R10, R12, R2 ;  /* 0x0000000c0a02722b */ /* 0x000fd40000000002 */
[----:B------:R-:W-:-:S05]  /*0380*/  FFMA R10, RZ, R7, R3 ;  /* 0x00000007ff0a7223 */ /* 0x000fca0000000003 */
[----:B------:R-:W-:-:S13]  /*0390*/  FSETP.GT.AND P0, PT, |R10|, 1.469367938527859385e-39, PT ;  /* 0x001000000a00780b */ /* 0x000fda0003f04200 */
[----:B-1----:R-:W-:Y:S05]  /*03a0*/  @P0 BRA P1, `(.L_x_1) ;  /* 0x0000000000180947 */ /* 0x002fea0000800000 */
[----:B------:R-:W-:Y:S01]  /*03b0*/  IMAD.MOV.U32 R10, RZ, RZ, R8 ;  /* 0x000000ffff0a7224 */ /* 0x000fe200078e0008 */
[----:B------:R-:W-:Y:S01]  /*03c0*/  MOV R18, 0x410 ;  /* 0x0000041000127802 */ /* 0x000fe20000000f00 */
[----:B------:R-:W-:Y:S02]  /*03d0*/  IMAD.MOV.U32 R11, RZ, RZ, R9 ;  /* 0x000000ffff0b7224 */ /* 0x000fe400078e0009 */
[----:B------:R-:W-:Y:S02]  /*03e0*/  IMAD.MOV.U32 R8, RZ, RZ, R6 ;  /* 0x000000ffff087224 */ /* 0x000fe400078e0006 */
[----:B------:R-:W-:-:S07]  /*03f0*/  IMAD.MOV.U32 R9, RZ, RZ, R7 ;  /* 0x000000ffff097224 */ /* 0x000fce00078e0007 */
[----:B------:R-:W-:Y:S05]  /*0400*/  CALL.REL.NOINC `($__internal_0_$__cuda_sm20_div_rn_f64_full) ;  /* 0x0000000400347944 */ /* 0x000fea0003c00000 */
.L_x_1:
[----:B------:R-:W-:Y:S05]  /*0410*/  BSYNC.RECONVERGENT B0 ;  /* 0x0000000000007941 */ /* 0x000fea0003800200 */
.L_x_0:
[----:B------:R-:W0:Y:S01]  /*0420*/  MUFU.RCP64H R9, R7 ;  /* 0x0000000700097308 */ /* 0x000e220000001800 */
[----:B------:R-:W-:Y:S01]  /*0430*/  IMAD.MOV.U32 R8, RZ, RZ, 0x1 ;  /* 0x00000001ff087424 */ /* 0x000fe200078e00ff */
[C---:B------:R-:W-:Y:S01]  /*0440*/  DFMA R4, R6.reuse, -0.5, R4 ;  /* 0xbfe000000604782b */ /* 0x040fe20000000004 */
[----:B------:R-:W-:Y:S05]  /*0450*/  BSSY.RECONVERGENT B0, `(.L_x_2) ;  /* 0x0000015000007945 */ /* 0x000fea0003800200 */
[----:B------:R1:W2:Y:S01]  /*0460*/  F2F.F32.F64 R16, R2 ;  /* 0x0000000200107310 */ /* 0x0002a20000301000 */
[----:B0-----:R-:W-:-:S08]  /*0470*/  DFMA R10, -R6, R8, 1 ;  /* 0x3ff00000060a742b */ /* 0x001fd00000000108 */
[----:B------:R-:W-:-:S08]  /*0480*/  DFMA R10, R10, R10, R10 ;  /* 0x0000000a0a0a722b */ /* 0x000fd0000000000a */
[----:B------:R-:W-:Y:S02]  /*0490*/  DFMA R8, R8, R10, R8 ;  /* 0x0000000a0808722b */ /* 0x000fe40000000008 */
[----:B------:R-:W-:-:S06]  /*04a0*/  DMUL R10, R4, 4 ;  /* 0x40100000040a7828 */ /* 0x000fcc0000000000 */
[----:B------:R-:W-:-:S04]  /*04b0*/  DFMA R12, -R6, R8, 1 ;  /* 0x3ff00000060c742b */ /* 0x000fc80000000108 */
[----:B------:R-:W-:-:S04]  /*04c0*/  FSETP.GEU.AND P1, PT, |R11|, 6.5827683646048100446e-37, PT ;  /* 0x036000000b00780b */ /* 0x000fc80003f2e200 */
[----:B------:R-:W-:-:S08]  /*04d0*/  DFMA R12, R8, R12, R8 ;  /* 0x0000000c080c722b */ /* 0x000fd00000000008 */
[----:B------:R-:W-:-:S08]  /*04e0*/  DMUL R4, R12, R10 ;  /* 0x0000000a0c047228 */ /* 0x000fd00000000000 */
[----:B------:R-:W-:-:S08]  /*04f0*/  DFMA R8, -R6, R4, R10 ;  /* 0x000000040608722b */ /* 0x000fd0000000010a */
[----:B------:R-:W-:-:S10]  /*0500*/  DFMA R4, R12, R8, R4 ;  /* 0x000000080c04722b */ /* 0x000fd40000000004 */
[----:B------:R-:W-:-:S05]  /*0510*/  FFMA R8, RZ, R7, R5 ;  /* 0x00000007ff087223 */ /* 0x000fca0000000005 */
[----:B------:R-:W-:-:S13]  /*0520*/  FSETP.GT.AND P0, PT, |R8|, 1.469367938527859385e-39, PT ;  /* 0x001000000800780b */ /* 0x000fda0003f04200 */
[----:B-12---:R-:W-:Y:S05]  /*0530*/  @P0 BRA P1, `(.L_x_3) ;  /* 0x0000000000180947 */ /* 0x006fea0000800000 */
[----:B------:R-:W-:Y:S01]  /*0540*/  IMAD.MOV.U32 R8, RZ, RZ, R6 ;  /* 0x000000ffff087224 */ /* 0x000fe200078e0006 */
[----:B------:R-:W-:Y:S01]  /*0550*/  MOV R18, 0x580 ;  /* 0x0000058000127802 */ /* 0x000fe20000000f00 */
[----:B------:R-:W-:-:S07]  /*0560*/  IMAD.MOV.U32 R9, RZ, RZ, R7 ;  /* 0x000000ffff097224 */ /* 0x000fce00078e0007 */
[----:B------:R-:W-:Y:S05]  /*0570*/  CALL.REL.NOINC `($__internal_0_$__cuda_sm20_div_rn_f64_full) ;  /* 0x0000000000d87944 */ /* 0x000fea0003c00000 */
[----:B------:R-:W-:Y:S02]  /*0580*/  IMAD.MOV.U32 R4, RZ, RZ, R2 ;  /* 0x000000ffff047224 */ /* 0x000fe400078e0002 */
[----:B------:R-:W-:-:S07]  /*0590*/  IMAD.MOV.U32 R5, RZ, RZ, R3 ;  /* 0x000000ffff057224 */ /* 0x000fce00078e0003 */
.L_x_3:
[----:B------:R-:W-:Y:S05]  /*05a0*/  BSYNC.RECONVERGENT B0 ;  /* 0x0000000000007941 */ /* 0x000fea0003800200 */
.L_x_2:
[----:B------:R-:W0:Y:S01]  /*05b0*/  LDCU UR4, c[0x0][0x398] ;  /* 0x00007300ff0477ac */ /* 0x000e220008000800 */
[----:B------:R-:W-:Y:S02]  /*05c0*/  PLOP3.LUT P0, PT, PT, PT, PT, 0x8, 0x80 ;  /* 0x000000000080781c */ /* 0x000fe40003f0e170 */
[----:B------:R-:W-:Y:S01]  /*05d0*/  CS2R R2, SRZ ;  /* 0x0000000000027805 */ /* 0x000fe2000001ff00 */
[----:B0-----:R-:W-:-:S09]  /*05e0*/  UISETP.GE.AND UP0, UPT, UR4, 0x1, UPT ;  /* 0x000000010400788c */ /* 0x001fd2000bf06270 */
[----:B------:R-:W-:Y:S05]  /*05f0*/  BRA.U !UP0, `(.L_x_4) ;  /* 0x0000000108507547 */ /* 0x000fea000b800000 */
[----:B------:R0:W1:Y:S01]  /*0600*/  F2F.F32.F64 R11, R4 ;  /* 0x00000004000b7310 */ /* 0x0000620000301000 */
[----:B------:R-:W-:Y:S01]  /*0610*/  BSSY.RECONVERGENT B0, `(.L_x_5) ;  /* 0x0000010000007945 */ /* 0x000fe20003800200 */
[----:B------:R-:W-:Y:S02]  /*0620*/  CS2R R2, SRZ ;  /* 0x0000000000027805 */ /* 0x000fe4000001ff00 */
[----:B------:R-:W-:Y:S01]  /*0630*/  CS2R R6, SRZ ;  /* 0x0000000000067805 */ /* 0x000fe2000001ff00 */
[----:B------:R-:W-:-:S07]  /*0640*/  IMAD.MOV.U32 R9, RZ, RZ, RZ ;  /* 0x000000ffff097224 */ /* 0x000fce00078e00ff */
.L_x_6:
[----:B------:R-:W-:Y:S01]  /*0650*/  FADD R2, R7, -R2 ;  /* 0x8000000207027221 */ /* 0x000fe20000000000 */
[----:B0-----:R-:W-:Y:S01]  /*0660*/  FADD R5, R6, R6 ;  /* 0x0000000606057221 */ /* 0x001fe20000000000 */
[----:B------:R-:W-:Y:S02]  /*0670*/  VIADD R3, R3, 0x1 ;  /* 0x0000000103037836 */ /* 0x000fe40000000000 */
[----:B-1----:R-:W-:Y:S01]  /*0680*/  FADD R6, R11, R2 ;  /* 0x000000020b067221 */ /* 0x002fe20000000000 */
[----:B------:R-:W-:Y:S02]  /*0690*/  FFMA R9, R5, R9, R16 ;  /* 0x0000000905097223 */ /* 0x000fe40000000010 */
[----:B------:R-:W-:Y:S01]  /*06a0*/  ISETP.GE.AND P1, PT, R3, UR4, PT ;  /* 0x0000000403007c0c */ /* 0x000fe2000bf26270 */
[----:B------:R-:W-:Y:S01]  /*06b0*/  FMUL R7, R6, R6 ;  /* 0x0000000606077220 */ /* 0x000fe20000400000 */
[----:B------:R-:W-:Y:S02]  /*06c0*/  FMUL R2, R9, R9 ;  /* 0x0000000909027220 */ /* 0x000fe40000400000 */
[----:B------:R-:W-:-:S02]  /*06d0*/  PLOP3.LUT P0, PT, P1, PT, PT, 0x8, 0x80 ;  /* 0x000000000080781c */ /* 0x000fc40000f0e170 */
[----:B------:R-:W-:-:S05]  /*06e0*/  FADD R4, R7, R2 ;  /* 0x0000000207047221 */ /* 0x000fca0000000000 */
[----:B------:R-:W-:-:S13]  /*06f0*/  FSETP.LT.AND P2, PT, R4, 4, PT ;  /* 0x408000000400780b */ /* 0x000fda0003f41000 */
[----:B------:R-:W-:Y:S05]  /*0700*/  @!P1 BRA P2, `(.L_x_6) ;  /* 0xfffffffc00d09947 */ /* 0x000fea000103ffff */
[----:B------:R-:W-:Y:S05]  /*0710*/  BSYNC.RECONVERGENT B0 ;  /* 0x0000000000007941 */ /* 0x000fea0003800200 */
.L_x_5:
[----:B------:R-:W-:Y:S02]  /*0720*/  IMAD R2, R3, 0x3, RZ ;  /* 0x0000000303027824 */ /* 0x000fe400078e02ff */
[----:B------:R-:W-:-:S07]  /*0730*/  IMAD.MOV.U32 R3, RZ, RZ, RZ ;  /* 0x000000ffff037224 */ /* 0x000fce00078e00ff */
.L_x_4:
[----:B------:R-:W0:Y:S01]  /*0740*/  LDCU.64 UR4, c[0x0][0x358] ;  /* 0x00006b00ff0477ac */ /* 0x000e220008000a00 */
[----:B------:R-:W-:Y:S01]  /*0750*/  IMAD R0, R0, 0x3, RZ ;  /* 0x0000000300007824 */ /* 0x000fe200078e02ff */
[----:B------:R-:W-:Y:S06]  /*0760*/  @!P0 BRA `(.L_x_7) ;  /* 0x0000000000308947 */ /* 0x000fec0003800000 */
[----:B------:R-:W1:Y:S02]  /*0770*/  LDCU.128 UR8, c[0x0][0x380] ;  /* 0x00007000ff0877ac */ /* 0x000e640008000c00 */
[----:B-1----:R-:W-:-:S04]  /*0780*/  IADD3 R2, P0, PT, R2, UR8, RZ ;  /* 0x0000000802027c10 */ /* 0x002fc8000ff1e0ff */
[----:B------:R-:W-:-:S05]  /*0790*/  IADD3.X R3, PT, PT, R3, UR9, RZ, P0, !PT ;  /* 0x0000000903037c10 */ /* 0x000fca00087fe4ff */
[----:B0-----:R-:W2:Y:S01]  /*07a0*/  LDG.E.U8 R7, desc[UR4][R2.64+0x3] ;  /* 0x0000030402077981 */ /* 0x001ea2000c1e1100 */
[----:B------:R-:W-:-:S04]  /*07b0*/  IADD3 R4, P0, PT, R0, UR10, RZ ;  /* 0x0000000a00047c10 */ /* 0x000fc8000ff1e0ff */
[----:B------:R-:W-:-:S05]  /*07c0*/  LEA.HI.X.SX32 R5, R0, UR11, 0x1, P0 ;  /* 0x0000000b00057c11 */ /* 0x000fca00080f0eff */
[----:B--2---:R-:W-:Y:S04]  /*07d0*/  STG.E.U8 desc[UR4][R4.64], R7 ;  /* 0x0000000704007986 */ /* 0x004fe8000c101104 */
[----:B------:R-:W2:Y:S04]  /*07e0*/  LDG.E.U8 R9, desc[UR4][R2.64+0x4] ;  /* 0x0000040402097981 */ /* 0x000ea8000c1e1100 */
[----:B--2---:R-:W-:Y:S04]  /*07f0*/  STG.E.U8 desc[UR4][R4.64+0x1], R9 ;  /* 0x0000010904007986 */ /* 0x004fe8000c101104 */
[----:B------:R-:W2:Y:S04]  /*0800*/  LDG.E.U8 R11, desc[UR4][R2.64+0x5] ;  /* 0x00000504020b7981 */ /* 0x000ea8000c1e1100 */
[----:B--2---:R-:W-:Y:S01]  /*0810*/  STG.E.U8 desc[UR4][R4.64+0x2], R11 ;  /* 0x0000020b04007986 */ /* 0x004fe2000c101104 */
[----:B------:R-:W-:Y:S05]  /*0820*/  EXIT ;  /* 0x000000000000794d */ /* 0x000fea0003800000 */
.L_x_7:
[----:B------:R-:W0:Y:S01]  /*0830*/  LDC.64 R2, c[0x0][0x380] ;  /* 0x0000e000ff027b82 */ /* 0x000e220000000a00 */
[----:B------:R-:W1:Y:S01]  /*0840*/  LDCU.64 UR6, c[0x0][0x388] ;  /* 0x00007100ff0677ac */ /* 0x000e620008000a00 */
[----:B0-----:R-:W2:Y:S01]  /*0850*/  LDG.E.U8 R7, desc[UR4][R2.64] ;  /* 0x0000000402077981 */ /* 0x001ea2000c1e1100 */
[----:B-1----:R-:W-:-:S04]  /*0860*/  IADD3 R4, P0, PT, R0, UR6, RZ ;  /* 0x0000000600047c10 */ /* 0x002fc8000ff1e0ff */
[----:B------:R-:W-:-:S05]  /*0870*/  LEA.HI.X.SX32 R5, R0, UR7, 0x1, P0 ;  /* 0x0000000700057c11 */ /* 0x000fca00080f0eff */
[----:B--2---:R-:W-:Y:S04]  /*0880*/  STG.E.U8 desc[UR4][R4.64], R7 ;  /* 0x0000000704007986 */ /* 0x004fe8000c101104 */
[----:B------:R-:W2:Y:S04]  /*0890*/  LDG.E.U8 R9, desc[UR4][R2.64+0x1] ;  /* 0x0000010402097981 */ /* 0x000ea8000c1e1100 */
[----:B--2---:R-:W-:Y:S04]  /*08a0*/  STG.E.U8 desc[UR4][R4.64+0x1], R9 ;  /* 0x0000010904007986 */ /* 0x004fe8000c101104 */
[----:B------:R-:W2:Y:S04]  /*08b0*/  LDG.E.U8 R11, desc[UR4][R2.64+0x2] ;  /* 0x00000204020b7981 */ /* 0x000ea8000c1e1100 */
[----:B--2---:R-:W-:Y:S01]  /*08c0*/  STG.E.U8 desc[UR4][R4.64+0x2], R11 ;  /* 0x0000020b04007986 */ /* 0x004fe2000c101104 */
[----:B------:R-:W-:Y:S05]  /*08d0*/  EXIT ;  /* 0x000000000000794d */ /* 0x000fea0003800000 */
        .weak           $__internal_0_$__cuda_sm20_div_rn_f64_full
        .type           $__internal_0_$__cuda_sm20_div_rn_f64_full,@function
        .size           $__internal_0_$__cuda_sm20_div_rn_f64_full,(.L_x_14 - $__internal_0_$__cuda_sm20_div_rn_f64_full)
$__internal_0_$__cuda_sm20_div_rn_f64_full:
[C---:B------:R-:W-:Y:S01]  /*08e0*/  FSETP.GEU.AND P0, PT, |R9|.reuse, 1.469367938527859385e-39, PT ;  /* 0x001000000900780b */ /* 0x040fe20003f0e200 */
[----:B------:R-:W-:Y:S01]  /*08f0*/  IMAD.MOV.U32 R20, RZ, RZ, 0x1 ;  /* 0x00000001ff147424 */ /* 0x000fe200078e00ff */
[----:B------:R-:W-:Y:S01]  /*0900*/  LOP3.LUT R2, R9, 0x800fffff, RZ, 0xc0, !PT ;  /* 0x800fffff09027812 */ /* 0x000fe200078ec0ff */
[----:B------:R-:W-:Y:S01]  /*0910*/  BSSY.RECONVERGENT B1, `(.L_x_8) ;  /* 0x0000054000017945 */ /* 0x000fe20003800200 */
[C---:B------:R-:W-:Y:S02]  /*0920*/  FSETP.GEU.AND P2, PT, |R11|.reuse, 1.469367938527859385e-39, PT ;  /* 0x001000000b00780b */ /* 0x040fe40003f4e200 */
[----:B------:R-:W-:Y:S01]  /*0930*/  LOP3.LUT R3, R2, 0x3ff00000, RZ, 0xfc, !PT ;  /* 0x3ff0000002037812 */ /* 0x000fe200078efcff */
[----:B------:R-:W-:Y:S01]  /*0940*/  IMAD.MOV.U32 R2, RZ, RZ, R8 ;  /* 0x000000ffff027224 */ /* 0x000fe200078e0008 */
[----:B------:R-:W-:Y:S02]  /*0950*/  LOP3.LUT R15, R11, 0x7ff00000, RZ, 0xc0, !PT ;  /* 0x7ff000000b0f7812 */ /* 0x000fe400078ec0ff */
[----:B------:R-:W-:-:S03]  /*0960*/  LOP3.LUT R26, R9, 0x7ff00000, RZ, 0xc0, !PT ;  /* 0x7ff00000091a7812 */ /* 0x000fc600078ec0ff */
[----:B------:R-:W-:Y:S01]  /*0970*/  @!P0 DMUL R2, R8, 8.98846567431157953865e+307 ;  /* 0x7fe0000008028828 */ /* 0x000fe20000000000 */
[----:B------:R-:W-:-:S03]  /*0980*/  ISETP.GE.U32.AND P1, PT, R15, R26, PT ;  /* 0x0000001a0f00720c */ /* 0x000fc60003f26070 */
[----:B------:R-:W-:Y:S01]  /*0990*/  @!P2 LOP3.LUT R14, R9, 0x7ff00000, RZ, 0xc0, !PT ;  /* 0x7ff00000090ea812 */ /* 0x000fe200078ec0ff */
[----:B------:R-:W-:Y:S01]  /*09a0*/  @!P2 IMAD.MOV.U32 R24, RZ, RZ, RZ ;  /* 0x000000ffff18a224 */ /* 0x000fe200078e00ff */
[----:B------:R-:W0:Y:S02]  /*09b0*/  MUFU.RCP64H R21, R3 ;  /* 0x0000000300157308 */ /* 0x000e240000001800 */
[----:B------:R-:W-:Y:S01]  /*09c0*/  @!P2 ISETP.GE.U32.AND P3, PT, R15, R14, PT ;  /* 0x0000000e0f00a20c */ /* 0x000fe20003f66070 */
[----:B------:R-:W-:Y:S01]  /*09d0*/  IMAD.MOV.U32 R14, RZ, RZ, 0x1ca00000 ;  /* 0x1ca00000ff0e7424 */ /* 0x000fe200078e00ff */
[----:B------:R-:W-:-:S04]  /*09e0*/  @!P0 LOP3.LUT R26, R3, 0x7ff00000, RZ, 0xc0, !PT ;  /* 0x7ff00000031a8812 */ /* 0x000fc800078ec0ff */
[----:B------:R-:W-:-:S04]  /*09f0*/  @!P2 SEL R17, R14, 0x63400000, !P3 ;  /* 0x634000000e11a807 */ /* 0x000fc80005800000 */
[----:B------:R-:W-:-:S04]  /*0a00*/  @!P2 LOP3.LUT R17, R17, 0x80000000, R11, 0xf8, !PT ;  /* 0x800000001111a812 */ /* 0x000fc800078ef80b */
[----:B------:R-:W-:Y:S01]  /*0a10*/  @!P2 LOP3.LUT R25, R17, 0x100000, RZ, 0xfc, !PT ;  /* 0x001000001119a812 */ /* 0x000fe200078efcff */
[----:B0-----:R-:W-:Y:S01]  /*0a20*/  DFMA R12, R20, -R2, 1 ;  /* 0x3ff00000140c742b */ /* 0x001fe20000000802 */
[----:B------:R-:W-:-:S07]  /*0a30*/  IMAD.MOV.U32 R17, RZ, RZ, R15 ;  /* 0x000000ffff117224 */ /* 0x000fce00078e000f */
[----:B------:R-:W-:-:S08]  /*0a40*/  DFMA R12, R12, R12, R12 ;  /* 0x0000000c0c0c722b */ /* 0x000fd0000000000c */
[----:B------:R-:W-:Y:S01]  /*0a50*/  DFMA R20, R20, R12, R20 ;  /* 0x0000000c1414722b */ /* 0x000fe20000000014 */
[----:B------:R-:W-:Y:S01]  /*0a60*/  SEL R13, R14, 0x63400000, !P1 ;  /* 0x634000000e0d7807 */ /* 0x000fe20004800000 */
[----:B------:R-:W-:-:S03]  /*0a70*/  IMAD.MOV.U32 R12, RZ, RZ, R10 ;  /* 0x000000ffff0c7224 */ /* 0x000fc600078e000a */
[----:B------:R-:W-:-:S03]  /*0a80*/  LOP3.LUT R13, R13, 0x800fffff, R11, 0xf8, !PT ;  /* 0x800fffff0d0d7812 */ /* 0x000fc600078ef80b */
[----:B------:R-:W-:-:S03]  /*0a90*/  DFMA R22, R20, -R2, 1 ;  /* 0x3ff000001416742b */ /* 0x000fc60000000802 */
[----:B------:R-:W-:-:S05]  /*0aa0*/  @!P2 DFMA R12, R12, 2, -R24 ;  /* 0x400000000c0ca82b */ /* 0x000fca0000000818 */
[----:B------:R-:W-:-:S05]  /*0ab0*/  DFMA R22, R20, R22, R20 ;  /* 0x000000161416722b */ /* 0x000fca0000000014 */
[----:B------:R-:W-:-:S03]  /*0ac0*/  @!P2 LOP3.LUT R17, R13, 0x7ff00000, RZ, 0xc0, !PT ;  /* 0x7ff000000d11a812 */ /* 0x000fc600078ec0ff */
[----:B------:R-:W-:Y:S02]  /*0ad0*/  DMUL R20, R22, R12 ;  /* 0x0000000c16147228 */ /* 0x000fe40000000000 */
[----:B------:R-:W-:-:S05]  /*0ae0*/  VIADD R19, R17, 0xffffffff ;  /* 0xffffffff11137836 */ /* 0x000fca0000000000 */
[----:B------:R-:W-:Y:S01]  /*0af0*/  ISETP.GT.U32.AND P0, PT, R19, 0x7feffffe, PT ;  /* 0x7feffffe1300780c */ /* 0x000fe20003f04070 */
[----:B------:R-:W-:Y:S01]  /*0b00*/  VIADD R19, R26, 0xffffffff ;  /* 0xffffffff1a137836 */ /* 0x000fe20000000000 */
[----:B------:R-:W-:-:S04]  /*0b10*/  DFMA R24, R20, -R2, R12 ;  /* 0x800000021418722b */ /* 0x000fc8000000000c */
[----:B------:R-:W-:-:S04]  /*0b20*/  ISETP.GT.U32.OR P0, PT, R19, 0x7feffffe, P0 ;  /* 0x7feffffe1300780c */ /* 0x000fc80000704470 */
[----:B------:R-:W-:-:S09]  /*0b30*/  DFMA R24, R22, R24, R20 ;  /* 0x000000181618722b */ /* 0x000fd20000000014 */
[----:B------:R-:W-:Y:S05]  /*0b40*/  @P0 BRA `(.L_x_9) ;  /* 0x00000000006c0947 */ /* 0x000fea0003800000 */
[----:B------:R-:W-:-:S04]  /*0b50*/  LOP3.LUT R20, R9, 0x7ff00000, RZ, 0xc0, !PT ;  /* 0x7ff0000009147812 */ /* 0x000fc800078ec0ff */
[CC--:B------:R-:W-:Y:S02]  /*0b60*/  VIADDMNMX R10, R15.reuse, -R20.reuse, 0xb9600000, !PT ;  /* 0xb96000000f0a7446 */ /* 0x0c0fe40007800914 */
[----:B------:R-:W-:Y:S01]  /*0b70*/  ISETP.GE.U32.AND P0, PT, R15, R20, PT ;  /* 0x000000140f00720c */ /* 0x000fe20003f06070 */
[----:B------:R-:W-:Y:S01]  /*0b80*/  IMAD.MOV.U32 R20, RZ, RZ, RZ ;  /* 0x000000ffff147224 */ /* 0x000fe200078e00ff */
[----:B------:R-:W-:Y:S02]  /*0b90*/  VIMNMX R10, PT, PT, R10, 0x46a00000, PT ;  /* 0x46a000000a0a7848 */ /* 0x000fe40003fe0100 */
[----:B------:R-:W-:-:S05]  /*0ba0*/  SEL R11, R14, 0x63400000, !P0 ;  /* 0x634000000e0b7807 */ /* 0x000fca0004000000 */
[----:B------:R-:W-:-:S04]  /*0bb0*/  IMAD.IADD R10, R10, 0x1, -R11 ;  /* 0x000000010a0a7824 */ /* 0x000fc800078e0a0b */
[----:B------:R-:W-:-:S06]  /*0bc0*/  VIADD R21, R10, 0x7fe00000 ;  /* 0x7fe000000a157836 */ /* 0x000fcc0000000000 */
[----:B------:R-:W-:-:S10]  /*0bd0*/  DMUL R14, R24, R20 ;  /* 0x00000014180e7228 */ /* 0x000fd40000000000 */
[----:B------:R-:W-:-:S13]  /*0be0*/  FSETP.GTU.AND P0, PT, |R15|, 1.469367938527859385e-39, PT ;  /* 0x001000000f00780b */ /* 0x000fda0003f0c200 */
[----:B------:R-:W-:Y:S05]  /*0bf0*/  @P0 BRA `(.L_x_10) ;  /* 0x0000000000940947 */ /* 0x000fea0003800000 */
[----:B------:R-:W-:Y:S01]  /*0c00*/  DFMA R2, R24, -R2, R12 ;  /* 0x800000021802722b */ /* 0x000fe2000000000c */
[----:B------:R-:W-:-:S09]  /*0c10*/  IMAD.MOV.U32 R20, RZ, RZ, RZ ;  /* 0x000000ffff147224 */ /* 0x000fd200078e00ff */
[C---:B------:R-:W-:Y:S02]  /*0c20*/  FSETP.NEU.AND P0, PT, R3.reuse, RZ, PT ;  /* 0x000000ff0300720b */ /* 0x040fe40003f0d000 */
[----:B------:R-:W-:-:S04]  /*0c30*/  LOP3.LUT R9, R3, 0x80000000, R9, 0x48, !PT ;  /* 0x8000000003097812 */ /* 0x000fc800078e4809 */
[----:B------:R-:W-:-:S07]  /*0c40*/  LOP3.LUT R21, R9, R21, RZ, 0xfc, !PT ;  /* 0x0000001509157212 */ /* 0x000fce00078efcff */
[----:B------:R-:W-:Y:S05]  /*0c50*/  @!P0 BRA `(.L_x_10) ;  /* 0x00000000007c8947 */ /* 0x000fea0003800000 */
[----:B------:R-:W-:Y:S01]  /*0c60*/  IMAD.MOV R3, RZ, RZ, -R10 ;  /* 0x000000ffff037224 */ /* 0x000fe200078e0a0a */
[----:B------:R-:W-:Y:S01]  /*0c70*/  DMUL.RP R20, R24, R20 ;  /* 0x0000001418147228 */ /* 0x000fe20000008000 */
[----:B------:R-:W-:-:S06]  /*0c80*/  IMAD.MOV.U32 R2, RZ, RZ, RZ ;  /* 0x000000ffff027224 */ /* 0x000fcc00078e00ff */
[----:B------:R-:W-:-:S03]  /*0c90*/  DFMA R2, R14, -R2, R24 ;  /* 0x800000020e02722b */ /* 0x000fc60000000018 */
[----:B------:R-:W-:-:S03]  /*0ca0*/  LOP3.LUT R9, R21, R9, RZ, 0x3c, !PT ;  /* 0x0000000915097212 */ /* 0x000fc600078e3cff */
[----:B------:R-:W-:-:S04]  /*0cb0*/  IADD3 R2, PT, PT, -R10, -0x43300000, RZ ;  /* 0xbcd000000a027810 */ /* 0x000fc80007ffe1ff */
[----:B------:R-:W-:-:S04]  /*0cc0*/  FSETP.NEU.AND P0, PT, |R3|, R2, PT ;  /* 0x000000020300720b */ /* 0x000fc80003f0d200 */
[----:B------:R-:W-:Y:S02]  /*0cd0*/  FSEL R14, R20, R14, !P0 ;  /* 0x0000000e140e7208 */ /* 0x000fe40004000000 */
[----:B------:R-:W-:Y:S01]  /*0ce0*/  FSEL R15, R9, R15, !P0 ;  /* 0x0000000f090f7208 */ /* 0x000fe20004000000 */
[----:B------:R-:W-:Y:S06]  /*0cf0*/  BRA `(.L_x_10) ;  /* 0x0000000000547947 */ /* 0x000fec0003800000 */
.L_x_9:
[----:B------:R-:W-:-:S14]  /*0d00*/  DSETP.NAN.AND P0, PT, R10, R10, PT ;  /* 0x0000000a0a00722a */ /* 0x000fdc0003f08000 */
[----:B------:R-:W-:Y:S05]  /*0d10*/  @P0 BRA `(.L_x_11) ;  /* 0x0000000000440947 */ /* 0x000fea0003800000 */
[----:B------:R-:W-:-:S14]  /*0d20*/  DSETP.NAN.AND P0, PT, R8, R8, PT ;  /* 0x000000080800722a */ /* 0x000fdc0003f08000 */
[----:B------:R-:W-:Y:S05]  /*0d30*/  @P0 BRA `(.L_x_12) ;  /* 0x0000000000300947 */ /* 0x000fea0003800000 */
[----:B------:R-:W-:Y:S01]  /*0d40*/  ISETP.NE.AND P0, PT, R17, R26, PT ;  /* 0x0000001a1100720c */ /* 0x000fe20003f05270 */
[----:B------:R-:W-:Y:S02]  /*0d50*/  IMAD.MOV.U32 R14, RZ, RZ, 0x0 ;  /* 0x00000000ff0e7424 */ /* 0x000fe400078e00ff */
[----:B------:R-:W-:-:S10]  /*0d60*/  IMAD.MOV.U32 R15, RZ, RZ, -0x80000 ;  /* 0xfff80000ff0f7424 */ /* 0x000fd400078e00ff */
[----:B------:R-:W-:Y:S05]  /*0d70*/  @!P0 BRA `(.L_x_10) ;  /* 0x0000000000348947 */ /* 0x000fea0003800000 */
[----:B------:R-:W-:Y:S02]  /*0d80*/  ISETP.NE.AND P0, PT, R17, 0x7ff00000, PT ;  /* 0x7ff000001100780c */ /* 0x000fe40003f05270 */
[----:B------:R-:W-:Y:S02]  /*0d90*/  LOP3.LUT R15, R11, 0x80000000, R9, 0x48, !PT ;  /* 0x800000000b0f7812 */ /* 0x000fe400078e4809 */
[----:B------:R-:W-:-:S13]  /*0da0*/  ISETP.EQ.OR P0, PT, R26, RZ, !P0 ;  /* 0x000000ff1a00720c */ /* 0x000fda0004702670 */
[----:B------:R-:W-:Y:S01]  /*0db0*/  @P0 LOP3.LUT R2, R15, 0x7ff00000, RZ, 0xfc, !PT ;  /* 0x7ff000000f020812 */ /* 0x000fe200078efcff */
[----:B------:R-:W-:Y:S02]  /*0dc0*/  @!P0 IMAD.MOV.U32 R14, RZ, RZ, RZ ;  /* 0x000000ffff0e8224 */ /* 0x000fe400078e00ff */
[----:B------:R-:W-:Y:S02]  /*0dd0*/  @P0 IMAD.MOV.U32 R14, RZ, RZ, RZ ;  /* 0x000000ffff0e0224 */ /* 0x000fe400078e00ff */
[----:B------:R-:W-:Y:S01]  /*0de0*/  @P0 IMAD.MOV.U32 R15, RZ, RZ, R2 ;  /* 0x000000ffff0f0224 */ /* 0x000fe200078e0002 */
[----:B------:R-:W-:Y:S06]  /*0df0*/  BRA `(.L_x_10) ;  /* 0x0000000000147947 */ /* 0x000fec0003800000 */
.L_x_12:
[----:B------:R-:W-:Y:S01]  /*0e00*/  LOP3.LUT R15, R9, 0x80000, RZ, 0xfc, !PT ;  /* 0x00080000090f7812 */ /* 0x000fe200078efcff */
[----:B------:R-:W-:Y:S01]  /*0e10*/  IMAD.MOV.U32 R14, RZ, RZ, R8 ;  /* 0x000000ffff0e7224 */ /* 0x000fe200078e0008 */
[----:B------:R-:W-:Y:S06]  /*0e20*/  BRA `(.L_x_10) ;  /* 0x0000000000087947 */ /* 0x000fec0003800000 */
.L_x_11:
[----:B------:R-:W-:Y:S01]  /*0e30*/  LOP3.LUT R15, R11, 0x80000, RZ, 0xfc, !PT ;  /* 0x000800000b0f7812 */ /* 0x000fe200078efcff */
[----:B------:R-:W-:-:S07]  /*0e40*/  IMAD.MOV.U32 R14, RZ, RZ, R10 ;  /* 0x000000ffff0e7224 */ /* 0x000fce00078e000a */
.L_x_10:
[----:B------:R-:W-:Y:S05]  /*0e50*/  BSYNC.RECONVERGENT B1 ;  /* 0x0000000000017941 */ /* 0x000fea0003800200 */
.L_x_8:
[----:B------:R-:W-:Y:S02]  /*0e60*/  IMAD.MOV.U32 R19, RZ, RZ, 0x0 ;  /* 0x00000000ff137424 */ /* 0x000fe400078e00ff */
[----:B------:R-:W-:Y:S02]  /*0e70*/  IMAD.MOV.U32 R2, RZ, RZ, R14 ;  /* 0x000000ffff027224 */ /* 0x000fe400078e000e */
[----:B------:R-:W-:Y:S01]  /*0e80*/  IMAD.MOV.U32 R3, RZ, RZ, R15 ;  /* 0x000000ffff037224 */ /* 0x000fe200078e000f */
[----:B------:R-:W-:Y:S06]  /*0e90*/  RET.REL.NODEC R18 `(_Z10mandelbrotPcS_iii) ;  /* 0xfffffff012587950 */ /* 0x000fec0003c3ffff */
.L_x_13:
[----:B------:R-:W-:-:S00]  /*0ea0*/  BRA `(.L_x_13) ;  /* 0xfffffffc00fc7947 */ /* 0x000fc0000383ffff */
[----:B------:R-:W-:-:S00]  /*0eb0*/  NOP ;  /* 0x0000000000007918 */ /* 0x000fc00000000000 */
        /* <DEDUP_REMOVED lines=12> */
.L_x_14:


//--------------------- .nv.shared.reserved.0     --------------------------
	.section	.nv.shared.reserved.0,"aw",@nobits
	.weak		__nv_reservedSMEM_offset_0_alias
	.size		__nv_reservedSMEM_offset_0_alias, 0, 64
	.other		__nv_reservedSMEM_offset_0_alias,@"STO_CUDA_RESERVED_SHARED STV_DEFAULT"
__nv_reservedSMEM_offset_0_alias:
	.zero		0
	.zero		64


//--------------------- .nv.constant0._Z10mandelbrotPcS_iii --------------------------
	.section	.nv.constant0._Z10mandelbrotPcS_iii,"a",@progbits
	.sectionflags	@""
	.align	4
.nv.constant0._Z10mandelbrotPcS_iii:
	.zero		924


//--------------------- SYMBOLS --------------------------

	.type		.nv.reservedSmem.offset0,@object
	.size		.nv.reservedSmem.offset0,0x4
